//
// Generated by NVIDIA NVVM Compiler
//
// Compiler Build ID: CL-36424714
// Cuda compilation tools, release 13.0, V13.0.88
// Based on NVVM 20.0.0
//

.version 9.0
.target sm_100
.address_size 64

	// .globl	_Z13staticReversev
.global .align 4 .b8 dev_mem[40000];
.global .attribute(.managed) .align 4 .b8 man_mem[40000];
.const .align 4 .b8 con_mem[40000];

.visible .entry _Z13staticReversev()
{


	ret;

}
	// .globl	_Z14dynamicReversev
.visible .entry _Z14dynamicReversev()
{


	ret;

}
	// .globl	_Z7kernel3v
.visible .entry _Z7kernel3v()
{


	ret;

}


// ===== COMPILED SASS (sm_100) =====

	.target	sm_100

	.elftype	@"ET_EXEC"


//--------------------- .note.nv.tkinfo           --------------------------
	.section	.note.nv.tkinfo,"",@"SHT_NOTE"
	.sectionflags	@"SHF_NOTE_NV_TKINFO"
	.tkinfo
        /*0018*/ 	.word	0x00000002
        /*0030*/ 	.string	""
        /*0030*/ 	.string	"ptxas"
        /*0030*/ 	.string	"Cuda compilation tools, release 13.0, V13.0.88"
        /*0030*/ 	.string	"Build cuda_13.0.r13.0/compiler.36424714_0"
        /*0030*/ 	.string	"-arch sm_100 -m 64 "



//--------------------- .note.nv.cuinfo           --------------------------
	.section	.note.nv.cuinfo,"",@"SHT_NOTE"
	.sectionflags	@"SHF_NOTE_NV_CUINFO"
        /*0018*/ 	.short	0x0002
        /*001a*/ 	.short	0x0064
        /*001c*/ 	.short	0x0082
	.zero		2


//--------------------- .nv.info                  --------------------------
	.section	.nv.info,"",@"SHT_CUDA_INFO"
	.align	4


	//----- nvinfo : EIATTR_REGCOUNT
	.align		4
        /*0000*/ 	.byte	0x04, 0x2f
        /*0002*/ 	.short	(.L_4 - .L_3)
	.align		4
.L_3:
        /*0004*/ 	.word	index@(_Z13staticReversev)
        /*0008*/ 	.word	0x00000004


	//----- nvinfo : EIATTR_FRAME_SIZE
	.align		4
.L_4:
        /*000c*/ 	.byte	0x04, 0x11
        /*000e*/ 	.short	(.L_6 - .L_5)
	.align		4
.L_5:
        /*0010*/ 	.word	index@(_Z13staticReversev)
        /*0014*/ 	.word	0x00000000


	//----- nvinfo : EIATTR_REGCOUNT
	.align		4
.L_6:
        /*0018*/ 	.byte	0x04, 0x2f
        /*001a*/ 	.short	(.L_8 - .L_7)
	.align		4
.L_7:
        /*001c*/ 	.word	index@(_Z14dynamicReversev)
        /*0020*/ 	.word	0x00000004


	//----- nvinfo : EIATTR_FRAME_SIZE
	.align		4
.L_8:
        /*0024*/ 	.byte	0x04, 0x11
        /*0026*/ 	.short	(.L_10 - .L_9)
	.align		4
.L_9:
        /*0028*/ 	.word	index@(_Z14dynamicReversev)
        /*002c*/ 	.word	0x00000000


	//----- nvinfo : EIATTR_REGCOUNT
	.align		4
.L_10:
        /*0030*/ 	.byte	0x04, 0x2f
        /*0032*/ 	.short	(.L_12 - .L_11)
	.align		4
.L_11:
        /*0034*/ 	.word	index@(_Z7kernel3v)
        /*0038*/ 	.word	0x00000004


	//----- nvinfo : EIATTR_FRAME_SIZE
	.align		4
.L_12:
        /*003c*/ 	.byte	0x04, 0x11
        /*003e*/ 	.short	(.L_14 - .L_13)
	.align		4
.L_13:
        /*0040*/ 	.word	index@(_Z7kernel3v)
        /*0044*/ 	.word	0x00000000


	//----- nvinfo : EIATTR_MIN_STACK_SIZE
	.align		4
.L_14:
        /*0048*/ 	.byte	0x04, 0x12
        /*004a*/ 	.short	(.L_16 - .L_15)
	.align		4
.L_15:
        /*004c*/ 	.word	index@(_Z7kernel3v)
        /*0050*/ 	.word	0x00000000


	//----- nvinfo : EIATTR_MIN_STACK_SIZE
	.align		4
.L_16:
        /*0054*/ 	.byte	0x04, 0x12
        /*0056*/ 	.short	(.L_18 - .L_17)
	.align		4
.L_17:
        /*0058*/ 	.word	index@(_Z14dynamicReversev)
        /*005c*/ 	.word	0x00000000


	//----- nvinfo : EIATTR_MIN_STACK_SIZE
	.align		4
.L_18:
        /*0060*/ 	.byte	0x04, 0x12
        /*0062*/ 	.short	(.L_20 - .L_19)
	.align		4
.L_19:
        /*0064*/ 	.word	index@(_Z13staticReversev)
        /*0068*/ 	.word	0x00000000
.L_20:


//--------------------- .nv.compat                --------------------------
	.section	.nv.compat,"",@"SHT_CUDA_COMPAT_INFO"
	.align	4
        /*0000*/ 	.byte	0x02, 0x09, 0x00, 0x00, 0x02, 0x02, 0x01, 0x00, 0x02, 0x05, 0x05, 0x00, 0x03, 0x07, 0x01, 0x01
        /*0010*/ 	.byte	0x02, 0x03, 0x00, 0x00, 0x02, 0x06, 0x01, 0x00, 0x04, 0x0b, 0x08, 0x00, 0x09, 0x00, 0x00, 0x00
        /*0020*/ 	.byte	0x00, 0x00, 0x00, 0x00


//--------------------- .nv.info._Z7kernel3v      --------------------------
	.section	.nv.info._Z7kernel3v,"",@"SHT_CUDA_INFO"
	.sectionflags	@""
	.align	4


	//----- nvinfo : EIATTR_CUDA_API_VERSION
	.align		4
        /*0000*/ 	.byte	0x04, 0x37
        /*0002*/ 	.short	(.L_22 - .L_21)
.L_21:
        /*0004*/ 	.word	0x00000082


	//----- nvinfo : EIATTR_SPARSE_MMA_MASK
	.align		4
.L_22:
        /*0008*/ 	.byte	0x03, 0x50
        /*000a*/ 	.short	0x0000


	//----- nvinfo : EIATTR_MAXREG_COUNT
	.align		4
        /*000c*/ 	.byte	0x03, 0x1b
        /*000e*/ 	.short	0x00ff


	//----- nvinfo : EIATTR_MERCURY_ISA_VERSION
	.align		4
        /*0010*/ 	.byte	0x03, 0x5f
        /*0012*/ 	.short	0x0101


	//----- nvinfo : EIATTR_VRC_CTA_INIT_COUNT
	.align		4
        /*0014*/ 	.byte	0x02, 0x4a
	.zero		1
	.zero		1


	//----- nvinfo : EIATTR_EXIT_INSTR_OFFSETS
	.align		4
        /*0018*/ 	.byte	0x04, 0x1c
        /*001a*/ 	.short	(.L_24 - .L_23)


	//   ....[0]....
.L_23:
        /*001c*/ 	.word	0x00000010


	//----- nvinfo : EIATTR_SW_WAR
	.align		4
.L_24:
        /*0020*/ 	.byte	0x04, 0x36
        /*0022*/ 	.short	(.L_26 - .L_25)
.L_25:
        /*0024*/ 	.word	0x00000008
.L_26:


//--------------------- .nv.info._Z14dynamicReversev --------------------------
	.section	.nv.info._Z14dynamicReversev,"",@"SHT_CUDA_INFO"
	.sectionflags	@""
	.align	4


	//----- nvinfo : EIATTR_CUDA_API_VERSION
	.align		4
        /*0000*/ 	.byte	0x04, 0x37
        /*0002*/ 	.short	(.L_28 - .L_27)
.L_27:
        /*0004*/ 	.word	0x00000082


	//----- nvinfo : EIATTR_SPARSE_MMA_MASK
	.align		4
.L_28:
        /*0008*/ 	.byte	0x03, 0x50
        /*000a*/ 	.short	0x0000


	//----- nvinfo : EIATTR_MAXREG_COUNT
	.align		4
        /*000c*/ 	.byte	0x03, 0x1b
        /*000e*/ 	.short	0x00ff


	//----- nvinfo : EIATTR_MERCURY_ISA_VERSION
	.align		4
        /*0010*/ 	.byte	0x03, 0x5f
        /*0012*/ 	.short	0x0101


	//----- nvinfo : EIATTR_VRC_CTA_INIT_COUNT
	.align		4
        /*0014*/ 	.byte	0x02, 0x4a
	.zero		1
	.zero		1


	//----- nvinfo : EIATTR_EXIT_INSTR_OFFSETS
	.align		4
        /*0018*/ 	.byte	0x04, 0x1c
        /*001a*/ 	.short	(.L_30 - .L_29)


	//   ....[0]....
.L_29:
        /*001c*/ 	.word	0x00000010


	//----- nvinfo : EIATTR_SW_WAR
	.align		4
.L_30:
        /*0020*/ 	.byte	0x04, 0x36
        /*0022*/ 	.short	(.L_32 - .L_31)
.L_31:
        /*0024*/ 	.word	0x00000008
.L_32:


//--------------------- .nv.info._Z13staticReversev --------------------------
	.section	.nv.info._Z13staticReversev,"",@"SHT_CUDA_INFO"
	.sectionflags	@""
	.align	4


	//----- nvinfo : EIATTR_CUDA_API_VERSION
	.align		4
        /*0000*/ 	.byte	0x04, 0x37
        /*0002*/ 	.short	(.L_34 - .L_33)
.L_33:
        /*0004*/ 	.word	0x00000082


	//----- nvinfo : EIATTR_SPARSE_MMA_MASK
	.align		4
.L_34:
        /*0008*/ 	.byte	0x03, 0x50
        /*000a*/ 	.short	0x0000


	//----- nvinfo : EIATTR_MAXREG_COUNT
	.align		4
        /*000c*/ 	.byte	0x03, 0x1b
        /*000e*/ 	.short	0x00ff


	//----- nvinfo : EIATTR_MERCURY_ISA_VERSION
	.align		4
        /*0010*/ 	.byte	0x03, 0x5f
        /*0012*/ 	.short	0x0101


	//----- nvinfo : EIATTR_VRC_CTA_INIT_COUNT
	.align		4
        /*0014*/ 	.byte	0x02, 0x4a
	.zero		1
	.zero		1


	//----- nvinfo : EIATTR_EXIT_INSTR_OFFSETS
	.align		4
        /*0018*/ 	.byte	0x04, 0x1c
        /*001a*/ 	.short	(.L_36 - .L_35)


	//   ....[0]....
.L_35:
        /*001c*/ 	.word	0x00000010


	//----- nvinfo : EIATTR_SW_WAR
	.align		4
.L_36:
        /*0020*/ 	.byte	0x04, 0x36
        /*0022*/ 	.short	(.L_38 - .L_37)
.L_37:
        /*0024*/ 	.word	0x00000008
.L_38:


//--------------------- .nv.callgraph             --------------------------
	.section	.nv.callgraph,"",@"SHT_CUDA_CALLGRAPH"
	.align	4
	.sectionentsize	8
	.align		4
        /*0000*/ 	.word	0x00000000
	.align		4
        /*0004*/ 	.word	0xffffffff
	.align		4
        /*0008*/ 	.word	0x00000000
	.align		4
        /*000c*/ 	.word	0xfffffffe
	.align		4
        /*0010*/ 	.word	0x00000000
	.align		4
        /*0014*/ 	.word	0xfffffffd
	.align		4
        /*0018*/ 	.word	0x00000000
	.align		4
        /*001c*/ 	.word	0xfffffffc


//--------------------- .nv.constant4             --------------------------
	.section	.nv.constant4,"a",@progbits
	.align	8
	.align		8
.nv.constant4:
        /*0000*/ 	.dword	dev_mem
	.align		8
        /*0008*/ 	.dword	man_mem


//--------------------- .nv.constant3             --------------------------
	.section	.nv.constant3,"a",@progbits
	.align	4
.nv.constant3:
	.type		con_mem,@object
	.size		con_mem,(.L_2 - con_mem)
con_mem:
	.zero		40000
.L_2:


//--------------------- .text._Z7kernel3v         --------------------------
	.section	.text._Z7kernel3v,"ax",@progbits
	.align	128
        .global         _Z7kernel3v
        .type           _Z7kernel3v,@function
        .size           _Z7kernel3v,(.L_x_3 - _Z7kernel3v)
        .other          _Z7kernel3v,@"STO_CUDA_ENTRY STV_DEFAULT"
_Z7kernel3v:
.text._Z7kernel3v:
[----:B------:R-:W-:Y:S01]  /*0000*/  LDC R1, c[0x0][0x37c] ;  /* 0x0000df00ff017b82 */ /* 0x000fe20000000800 */
[----:B------:R-:W-:Y:S05]  /*0010*/  EXIT ;  /* 0x000000000000794d */ /* 0x000fea0003800000 */
.L_x_0:
[----:B------:R-:W-:-:S00]  /*0020*/  BRA `(.L_x_0) ;  /* 0xfffffffc00fc7947 */ /* 0x000fc0000383ffff */
[----:B------:R-:W-:-:S00]  /*0030*/  NOP ;  /* 0x0000000000007918 */ /* 0x000fc00000000000 */
        /* <DEDUP_REMOVED lines=12> */
.L_x_3:


//--------------------- .text._Z14dynamicReversev --------------------------
	.section	.text._Z14dynamicReversev,"ax",@progbits
	.align	128
        .global         _Z14dynamicReversev
        .type           _Z14dynamicReversev,@function
        .size           _Z14dynamicReversev,(.L_x_4 - _Z14dynamicReversev)
        .other          _Z14dynamicReversev,@"STO_CUDA_ENTRY STV_DEFAULT"
_Z14dynamicReversev:
.text._Z14dynamicReversev:
[----:B------:R-:W-:Y:S01]  /*0000*/  LDC R1, c[0x0][0x37c] ;  /* 0x0000df00ff017b82 */ /* 0x000fe20000000800 */
[----:B------:R-:W-:Y:S05]  /*0010*/  EXIT ;  /* 0x000000000000794d */ /* 0x000fea0003800000 */
.L_x_1:
        /* <DEDUP_REMOVED lines=14> */
.L_x_4:


//--------------------- .text._Z13staticReversev  --------------------------
	.section	.text._Z13staticReversev,"ax",@progbits
	.align	128
        .global         _Z13staticReversev
        .type           _Z13staticReversev,@function
        .size           _Z13staticReversev,(.L_x_5 - _Z13staticReversev)
        .other          _Z13staticReversev,@"STO_CUDA_ENTRY STV_DEFAULT"
_Z13staticReversev:
.text._Z13staticReversev:
[----:B------:R-:W-:Y:S01]  /*0000*/  LDC R1, c[0x0][0x37c] ;  /* 0x0000df00ff017b82 */ /* 0x000fe20000000800 */
[----:B------:R-:W-:Y:S05]  /*0010*/  EXIT ;  /* 0x000000000000794d */ /* 0x000fea0003800000 */
.L_x_2:
        /* <DEDUP_REMOVED lines=14> */
.L_x_5:


//--------------------- .nv.shared.reserved.0     --------------------------
	.section	.nv.shared.reserved.0,"aw",@nobits
	.weak		__nv_reservedSMEM_offset_0_alias
	.size		__nv_reservedSMEM_offset_0_alias, 0, 64
	.other		__nv_reservedSMEM_offset_0_alias,@"STO_CUDA_RESERVED_SHARED STV_DEFAULT"
__nv_reservedSMEM_offset_0_alias:
	.zero		0
	.zero		64


//--------------------- .nv.global                --------------------------
	.section	.nv.global,"aw",@nobits
	.align	4
.nv.global:
	.type		dev_mem,@object
	.size		dev_mem,(man_mem - dev_mem)
dev_mem:
	.zero		40000
	.type		man_mem,@object
	.size		man_mem,(.L_1 - man_mem)
	.other		man_mem,@"STV_DEFAULT STO_CUDA_MANAGED"
man_mem:
	.zero		40000
.L_1:


//--------------------- .nv.constant0._Z7kernel3v --------------------------
	.section	.nv.constant0._Z7kernel3v,"a",@progbits
	.sectionflags	@""
	.align	4
.nv.constant0._Z7kernel3v:
	.zero		896


//--------------------- .nv.constant0._Z14dynamicReversev --------------------------
	.section	.nv.constant0._Z14dynamicReversev,"a",@progbits
	.sectionflags	@""
	.align	4
.nv.constant0._Z14dynamicReversev:
	.zero		896


//--------------------- .nv.constant0._Z13staticReversev --------------------------
	.section	.nv.constant0._Z13staticReversev,"a",@progbits
	.sectionflags	@""
	.align	4
.nv.constant0._Z13staticReversev:
	.zero		896


//--------------------- SYMBOLS --------------------------

	.type		.nv.reservedSmem.offset0,@object
	.size		.nv.reservedSmem.offset0,0x4
